//
// Generated by NVIDIA NVVM Compiler
//
// Compiler Build ID: CL-36424714
// Cuda compilation tools, release 13.0, V13.0.88
// Based on NVVM 20.0.0
//

.version 9.0
.target sm_100
.address_size 64

	// .globl	_Z8gpu_findPPcS0_

.visible .entry _Z8gpu_findPPcS0_(
	.param .u64 .ptr .align 1 _Z8gpu_findPPcS0__param_0,
	.param .u64 .ptr .align 1 _Z8gpu_findPPcS0__param_1
)
{
	.reg .pred 	%p<2>;
	.reg .b16 	%rs<3>;
	.reg .b32 	%r<4>;
	.reg .b64 	%rd<13>;

	ld.param.u64 	%rd3, [_Z8gpu_findPPcS0__param_0];
	ld.param.u64 	%rd2, [_Z8gpu_findPPcS0__param_1];
	cvta.to.global.u64 	%rd4, %rd3;
	mov.u32 	%r2, %ctaid.x;
	mov.u32 	%r3, %tid.x;
	mad.lo.s32 	%r1, %r2, 25, %r3;
	ld.global.u64 	%rd5, [%rd4];
	cvta.to.global.u64 	%rd6, %rd5;
	cvt.s64.s32 	%rd7, %r1;
	add.s64 	%rd1, %rd6, %rd7;
	ld.global.u8 	%rs1, [%rd1];
	setp.ne.s16 	%p1, %rs1, 44;
	@%p1 bra 	$L__BB0_2;
	cvta.to.global.u64 	%rd9, %rd2;
	ld.global.u8 	%rs2, [%rd1+1];
	ld.global.u64 	%rd10, [%rd9];
	cvta.to.global.u64 	%rd11, %rd10;
	add.s64 	%rd12, %rd11, %rd7;
	st.global.u8 	[%rd12+1], %rs2;
$L__BB0_2:
	ret;

}


// ===== COMPILED SASS (sm_100) =====

	.target	sm_100

	.elftype	@"ET_EXEC"


//--------------------- .note.nv.tkinfo           --------------------------
	.section	.note.nv.tkinfo,"",@"SHT_NOTE"
	.sectionflags	@"SHF_NOTE_NV_TKINFO"
	.tkinfo
        /*0018*/ 	.word	0x00000002
        /*0030*/ 	.string	""
        /*0030*/ 	.string	"ptxas"
        /*0030*/ 	.string	"Cuda compilation tools, release 13.0, V13.0.88"
        /*0030*/ 	.string	"Build cuda_13.0.r13.0/compiler.36424714_0"
        /*0030*/ 	.string	"-arch sm_100 -m 64 "



//--------------------- .note.nv.cuinfo           --------------------------
	.section	.note.nv.cuinfo,"",@"SHT_NOTE"
	.sectionflags	@"SHF_NOTE_NV_CUINFO"
        /*0018*/ 	.short	0x0002
        /*001a*/ 	.short	0x0064
        /*001c*/ 	.short	0x0082
	.zero		2


//--------------------- .nv.info                  --------------------------
	.section	.nv.info,"",@"SHT_CUDA_INFO"
	.align	4


	//----- nvinfo : EIATTR_REGCOUNT
	.align		4
        /*0000*/ 	.byte	0x04, 0x2f
        /*0002*/ 	.short	(.L_1 - .L_0)
	.align		4
.L_0:
        /*0004*/ 	.word	index@(_Z8gpu_findPPcS0_)
        /*0008*/ 	.word	0x0000000c


	//----- nvinfo : EIATTR_FRAME_SIZE
	.align		4
.L_1:
        /*000c*/ 	.byte	0x04, 0x11
        /*000e*/ 	.short	(.L_3 - .L_2)
	.align		4
.L_2:
        /*0010*/ 	.word	index@(_Z8gpu_findPPcS0_)
        /*0014*/ 	.word	0x00000000


	//----- nvinfo : EIATTR_MIN_STACK_SIZE
	.align		4
.L_3:
        /*0018*/ 	.byte	0x04, 0x12
        /*001a*/ 	.short	(.L_5 - .L_4)
	.align		4
.L_4:
        /*001c*/ 	.word	index@(_Z8gpu_findPPcS0_)
        /*0020*/ 	.word	0x00000000
.L_5:


//--------------------- .nv.compat                --------------------------
	.section	.nv.compat,"",@"SHT_CUDA_COMPAT_INFO"
	.align	4
        /*0000*/ 	.byte	0x02, 0x09, 0x00, 0x00, 0x02, 0x02, 0x01, 0x00, 0x02, 0x05, 0x05, 0x00, 0x03, 0x07, 0x01, 0x01
        /*0010*/ 	.byte	0x02, 0x03, 0x00, 0x00, 0x02, 0x06, 0x01, 0x00, 0x04, 0x0b, 0x08, 0x00, 0x09, 0x00, 0x00, 0x00
        /*0020*/ 	.byte	0x00, 0x00, 0x00, 0x00


//--------------------- .nv.info._Z8gpu_findPPcS0_ --------------------------
	.section	.nv.info._Z8gpu_findPPcS0_,"",@"SHT_CUDA_INFO"
	.sectionflags	@""
	.align	4


	//----- nvinfo : EIATTR_CUDA_API_VERSION
	.align		4
        /*0000*/ 	.byte	0x04, 0x37
        /*0002*/ 	.short	(.L_7 - .L_6)
.L_6:
        /*0004*/ 	.word	0x00000082


	//----- nvinfo : EIATTR_KPARAM_INFO
	.align		4
.L_7:
        /*0008*/ 	.byte	0x04, 0x17
        /*000a*/ 	.short	(.L_9 - .L_8)
.L_8:
        /*000c*/ 	.word	0x00000000
        /*0010*/ 	.short	0x0001
        /*0012*/ 	.short	0x0008
        /*0014*/ 	.byte	0x00, 0xf5, 0x21, 0x00


	//----- nvinfo : EIATTR_KPARAM_INFO
	.align		4
.L_9:
        /*0018*/ 	.byte	0x04, 0x17
        /*001a*/ 	.short	(.L_11 - .L_10)
.L_10:
        /*001c*/ 	.word	0x00000000
        /*0020*/ 	.short	0x0000
        /*0022*/ 	.short	0x0000
        /*0024*/ 	.byte	0x00, 0xf5, 0x21, 0x00


	//----- nvinfo : EIATTR_SPARSE_MMA_MASK
	.align		4
.L_11:
        /*0028*/ 	.byte	0x03, 0x50
        /*002a*/ 	.short	0x0000


	//----- nvinfo : EIATTR_MAXREG_COUNT
	.align		4
        /*002c*/ 	.byte	0x03, 0x1b
        /*002e*/ 	.short	0x00ff


	//----- nvinfo : EIATTR_MERCURY_ISA_VERSION
	.align		4
        /*0030*/ 	.byte	0x03, 0x5f
        /*0032*/ 	.short	0x0101


	//----- nvinfo : EIATTR_VRC_CTA_INIT_COUNT
	.align		4
        /*0034*/ 	.byte	0x02, 0x4a
	.zero		1
	.zero		1


	//----- nvinfo : EIATTR_EXIT_INSTR_OFFSETS
	.align		4
        /*0038*/ 	.byte	0x04, 0x1c
        /*003a*/ 	.short	(.L_13 - .L_12)


	//   ....[0]....
.L_12:
        /*003c*/ 	.word	0x000000c0


	//   ....[1]....
        /*0040*/ 	.word	0x00000130


	//----- nvinfo : EIATTR_CBANK_PARAM_SIZE
	.align		4
.L_13:
        /*0044*/ 	.byte	0x03, 0x19
        /*0046*/ 	.short	0x0010


	//----- nvinfo : EIATTR_PARAM_CBANK
	.align		4
        /*0048*/ 	.byte	0x04, 0x0a
        /*004a*/ 	.short	(.L_15 - .L_14)
	.align		4
.L_14:
        /*004c*/ 	.word	index@(.nv.constant0._Z8gpu_findPPcS0_)
        /*0050*/ 	.short	0x0380
        /*0052*/ 	.short	0x0010


	//----- nvinfo : EIATTR_SW_WAR
	.align		4
.L_15:
        /*0054*/ 	.byte	0x04, 0x36
        /*0056*/ 	.short	(.L_17 - .L_16)
.L_16:
        /*0058*/ 	.word	0x00000008
.L_17:


//--------------------- .nv.callgraph             --------------------------
	.section	.nv.callgraph,"",@"SHT_CUDA_CALLGRAPH"
	.align	4
	.sectionentsize	8
	.align		4
        /*0000*/ 	.word	0x00000000
	.align		4
        /*0004*/ 	.word	0xffffffff
	.align		4
        /*0008*/ 	.word	0x00000000
	.align		4
        /*000c*/ 	.word	0xfffffffe
	.align		4
        /*0010*/ 	.word	0x00000000
	.align		4
        /*0014*/ 	.word	0xfffffffd
	.align		4
        /*0018*/ 	.word	0x00000000
	.align		4
        /*001c*/ 	.word	0xfffffffc


//--------------------- .text._Z8gpu_findPPcS0_   --------------------------
	.section	.text._Z8gpu_findPPcS0_,"ax",@progbits
	.align	128
        .global         _Z8gpu_findPPcS0_
        .type           _Z8gpu_findPPcS0_,@function
        .size           _Z8gpu_findPPcS0_,(.L_x_1 - _Z8gpu_findPPcS0_)
        .other          _Z8gpu_findPPcS0_,@"STO_CUDA_ENTRY STV_DEFAULT"
_Z8gpu_findPPcS0_:
.text._Z8gpu_findPPcS0_:
[----:B------:R-:W-:Y:S08]  /*0000*/  LDC R1, c[0x0][0x37c] ;  /* 0x0000df00ff017b82 */ /* 0x000ff00000000800 */
[----:B------:R-:W0:Y:S01]  /*0010*/  LDC.64 R2, c[0x0][0x380] ;  /* 0x0000e000ff027b82 */ /* 0x000e220000000a00 */
[----:B------:R-:W0:Y:S02]  /*0020*/  LDCU.64 UR4, c[0x0][0x358] ;  /* 0x00006b00ff0477ac */ /* 0x000e240008000a00 */
[----:B0-----:R-:W2:Y:S01]  /*0030*/  LDG.E.64 R2, desc[UR4][R2.64] ;  /* 0x0000000402027981 */ /* 0x001ea2000c1e1b00 */
[----:B------:R-:W0:Y:S01]  /*0040*/  S2R R7, SR_CTAID.X ;  /* 0x0000000000077919 */ /* 0x000e220000002500 */
[----:B------:R-:W0:Y:S02]  /*0050*/  S2R R0, SR_TID.X ;  /* 0x0000000000007919 */ /* 0x000e240000002100 */
[----:B0-----:R-:W-:-:S05]  /*0060*/  IMAD R7, R7, 0x19, R0 ;  /* 0x0000001907077824 */ /* 0x001fca00078e0200 */
[----:B------:R-:W-:Y:S02]  /*0070*/  SHF.R.S32.HI R9, RZ, 0x1f, R7 ;  /* 0x0000001fff097819 */ /* 0x000fe40000011407 */
[----:B--2---:R-:W-:-:S05]  /*0080*/  IADD3 R4, P0, PT, R7, R2, RZ ;  /* 0x0000000207047210 */ /* 0x004fca0007f1e0ff */
[----:B------:R-:W-:-:S05]  /*0090*/  IMAD.X R5, R3, 0x1, R9, P0 ;  /* 0x0000000103057824 */ /* 0x000fca00000e0609 */
[----:B------:R-:W2:Y:S02]  /*00a0*/  LDG.E.U8 R0, desc[UR4][R4.64] ;  /* 0x0000000404007981 */ /* 0x000ea4000c1e1100 */
[----:B--2---:R-:W-:-:S13]  /*00b0*/  ISETP.NE.AND P0, PT, R0, 0x2c, PT ;  /* 0x0000002c0000780c */ /* 0x004fda0003f05270 */
[----:B------:R-:W-:Y:S05]  /*00c0*/  @P0 EXIT ;  /* 0x000000000000094d */ /* 0x000fea0003800000 */
[----:B------:R-:W0:Y:S01]  /*00d0*/  LDC.64 R2, c[0x0][0x388] ;  /* 0x0000e200ff027b82 */ /* 0x000e220000000a00 */
[----:B------:R-:W2:Y:S04]  /*00e0*/  LDG.E.U8 R5, desc[UR4][R4.64+0x1] ;  /* 0x0000010404057981 */ /* 0x000ea8000c1e1100 */
[----:B0-----:R-:W3:Y:S02]  /*00f0*/  LDG.E.64 R2, desc[UR4][R2.64] ;  /* 0x0000000402027981 */ /* 0x001ee4000c1e1b00 */
[----:B---3--:R-:W-:-:S05]  /*0100*/  IADD3 R6, P0, PT, R7, R2, RZ ;  /* 0x0000000207067210 */ /* 0x008fca0007f1e0ff */
[----:B------:R-:W-:-:S05]  /*0110*/  IMAD.X R7, R3, 0x1, R9, P0 ;  /* 0x0000000103077824 */ /* 0x000fca00000e0609 */
[----:B--2---:R-:W-:Y:S01]  /*0120*/  STG.E.U8 desc[UR4][R6.64+0x1], R5 ;  /* 0x0000010506007986 */ /* 0x004fe2000c101104 */
[----:B------:R-:W-:Y:S05]  /*0130*/  EXIT ;  /* 0x000000000000794d */ /* 0x000fea0003800000 */
.L_x_0:
[----:B------:R-:W-:-:S00]  /*0140*/  BRA `(.L_x_0) ;  /* 0xfffffffc00fc7947 */ /* 0x000fc0000383ffff */
[----:B------:R-:W-:-:S00]  /*0150*/  NOP ;  /* 0x0000000000007918 */ /* 0x000fc00000000000 */
        /* <DEDUP_REMOVED lines=10> */
.L_x_1:


//--------------------- .nv.shared.reserved.0     --------------------------
	.section	.nv.shared.reserved.0,"aw",@nobits
	.weak		__nv_reservedSMEM_offset_0_alias
	.size		__nv_reservedSMEM_offset_0_alias, 0, 64
	.other		__nv_reservedSMEM_offset_0_alias,@"STO_CUDA_RESERVED_SHARED STV_DEFAULT"
__nv_reservedSMEM_offset_0_alias:
	.zero		0
	.zero		64


//--------------------- .nv.constant0._Z8gpu_findPPcS0_ --------------------------
	.section	.nv.constant0._Z8gpu_findPPcS0_,"a",@progbits
	.sectionflags	@""
	.align	4
.nv.constant0._Z8gpu_findPPcS0_:
	.zero		912


//--------------------- SYMBOLS --------------------------

	.type		.nv.reservedSmem.offset0,@object
	.size		.nv.reservedSmem.offset0,0x4
